//
// Generated by NVIDIA NVVM Compiler
//
// Compiler Build ID: CL-36424714
// Cuda compilation tools, release 13.0, V13.0.88
// Based on NVVM 20.0.0
//

.version 9.0
.target sm_100
.address_size 64

	// .globl	unPivotKernel

.visible .entry unPivotKernel(
	.param .u64 .ptr .align 1 unPivotKernel_param_0,
	.param .u32 unPivotKernel_param_1,
	.param .u64 .ptr .align 1 unPivotKernel_param_2,
	.param .u32 unPivotKernel_param_3,
	.param .u32 unPivotKernel_param_4
)
{
	.reg .pred 	%p<12>;
	.reg .b32 	%r<44>;
	.reg .b64 	%rd<31>;
	.reg .b64 	%fd<11>;

	ld.param.u64 	%rd9, [unPivotKernel_param_0];
	ld.param.u32 	%r23, [unPivotKernel_param_1];
	ld.param.u64 	%rd10, [unPivotKernel_param_2];
	ld.param.u32 	%r24, [unPivotKernel_param_3];
	ld.param.u32 	%r25, [unPivotKernel_param_4];
	cvta.to.global.u64 	%rd1, %rd10;
	cvta.to.global.u64 	%rd2, %rd9;
	mov.u32 	%r26, %ctaid.x;
	mov.u32 	%r27, %ntid.x;
	mov.u32 	%r28, %tid.x;
	mad.lo.s32 	%r1, %r26, %r27, %r28;
	setp.ge.s32 	%p1, %r1, %r25;
	@%p1 bra 	$L__BB0_18;
	mul.lo.s32 	%r43, %r23, %r1;
	sub.s32 	%r3, %r43, %r1;
	setp.lt.s32 	%p2, %r1, 1;
	@%p2 bra 	$L__BB0_18;
	mul.lo.s32 	%r4, %r24, %r1;
	add.s32 	%r5, %r43, -1;
	min.s32 	%r6, %r3, %r5;
	sub.s32 	%r29, %r43, %r6;
	and.b32  	%r7, %r29, 3;
	setp.eq.s32 	%p3, %r7, 0;
	@%p3 bra 	$L__BB0_7;
	add.s64 	%rd3, %rd1, -8;
	cvt.s64.s32 	%rd4, %r4;
	add.s64 	%rd5, %rd2, -4;
	neg.s32 	%r39, %r7;
	mov.u32 	%r40, %r5;
	mov.u32 	%r41, %r43;
$L__BB0_4:
	.pragma "nounroll";
	mov.u32 	%r43, %r40;
	cvt.s64.s32 	%rd11, %r41;
	add.s64 	%rd12, %rd4, %rd11;
	shl.b64 	%rd6, %rd12, 3;
	mul.wide.s32 	%rd13, %r41, 4;
	add.s64 	%rd14, %rd5, %rd13;
	ld.global.u32 	%r12, [%rd14];
	setp.eq.s32 	%p4, %r43, %r12;
	@%p4 bra 	$L__BB0_6;
	add.s64 	%rd15, %rd3, %rd6;
	ld.global.f64 	%fd1, [%rd15];
	add.s32 	%r30, %r12, %r4;
	mul.wide.s32 	%rd16, %r30, 8;
	add.s64 	%rd17, %rd1, %rd16;
	ld.global.f64 	%fd2, [%rd17];
	st.global.f64 	[%rd15], %fd2;
	st.global.f64 	[%rd17], %fd1;
$L__BB0_6:
	add.s32 	%r40, %r43, -1;
	add.s32 	%r39, %r39, 1;
	setp.ne.s32 	%p5, %r39, 0;
	add.s32 	%r41, %r41, -1;
	@%p5 bra 	$L__BB0_4;
$L__BB0_7:
	sub.s32 	%r31, %r5, %r6;
	setp.lt.u32 	%p6, %r31, 3;
	@%p6 bra 	$L__BB0_18;
	cvt.s64.s32 	%rd20, %r4;
$L__BB0_9:
	add.s32 	%r32, %r43, -1;
	cvt.s64.s32 	%rd18, %r43;
	mul.wide.s32 	%rd19, %r43, 4;
	add.s64 	%rd7, %rd2, %rd19;
	ld.global.u32 	%r18, [%rd7+-4];
	setp.eq.s32 	%p7, %r32, %r18;
	add.s64 	%rd21, %rd18, %rd20;
	shl.b64 	%rd22, %rd21, 3;
	add.s64 	%rd8, %rd1, %rd22;
	@%p7 bra 	$L__BB0_11;
	ld.global.f64 	%fd3, [%rd8+-8];
	add.s32 	%r33, %r18, %r4;
	mul.wide.s32 	%rd23, %r33, 8;
	add.s64 	%rd24, %rd1, %rd23;
	ld.global.f64 	%fd4, [%rd24];
	st.global.f64 	[%rd8+-8], %fd4;
	st.global.f64 	[%rd24], %fd3;
$L__BB0_11:
	add.s32 	%r34, %r43, -2;
	ld.global.u32 	%r19, [%rd7+-8];
	setp.eq.s32 	%p8, %r34, %r19;
	@%p8 bra 	$L__BB0_13;
	ld.global.f64 	%fd5, [%rd8+-16];
	add.s32 	%r35, %r19, %r4;
	mul.wide.s32 	%rd25, %r35, 8;
	add.s64 	%rd26, %rd1, %rd25;
	ld.global.f64 	%fd6, [%rd26];
	st.global.f64 	[%rd8+-16], %fd6;
	st.global.f64 	[%rd26], %fd5;
$L__BB0_13:
	add.s32 	%r36, %r43, -3;
	ld.global.u32 	%r20, [%rd7+-12];
	setp.eq.s32 	%p9, %r36, %r20;
	@%p9 bra 	$L__BB0_15;
	ld.global.f64 	%fd7, [%rd8+-24];
	add.s32 	%r37, %r20, %r4;
	mul.wide.s32 	%rd27, %r37, 8;
	add.s64 	%rd28, %rd1, %rd27;
	ld.global.f64 	%fd8, [%rd28];
	st.global.f64 	[%rd8+-24], %fd8;
	st.global.f64 	[%rd28], %fd7;
$L__BB0_15:
	add.s32 	%r43, %r43, -4;
	ld.global.u32 	%r22, [%rd7+-16];
	setp.eq.s32 	%p10, %r43, %r22;
	@%p10 bra 	$L__BB0_17;
	ld.global.f64 	%fd9, [%rd8+-32];
	add.s32 	%r38, %r22, %r4;
	mul.wide.s32 	%rd29, %r38, 8;
	add.s64 	%rd30, %rd1, %rd29;
	ld.global.f64 	%fd10, [%rd30];
	st.global.f64 	[%rd8+-32], %fd10;
	st.global.f64 	[%rd30], %fd9;
$L__BB0_17:
	setp.gt.s32 	%p11, %r43, %r3;
	@%p11 bra 	$L__BB0_9;
$L__BB0_18:
	ret;

}


// ===== COMPILED SASS (sm_100) =====

	.target	sm_100

	.elftype	@"ET_EXEC"


//--------------------- .note.nv.tkinfo           --------------------------
	.section	.note.nv.tkinfo,"",@"SHT_NOTE"
	.sectionflags	@"SHF_NOTE_NV_TKINFO"
	.tkinfo
        /*0018*/ 	.word	0x00000002
        /*0030*/ 	.string	""
        /*0030*/ 	.string	"ptxas"
        /*0030*/ 	.string	"Cuda compilation tools, release 13.0, V13.0.88"
        /*0030*/ 	.string	"Build cuda_13.0.r13.0/compiler.36424714_0"
        /*0030*/ 	.string	"-arch sm_100 -m 64 "



//--------------------- .note.nv.cuinfo           --------------------------
	.section	.note.nv.cuinfo,"",@"SHT_NOTE"
	.sectionflags	@"SHF_NOTE_NV_CUINFO"
        /*0018*/ 	.short	0x0002
        /*001a*/ 	.short	0x0064
        /*001c*/ 	.short	0x0082
	.zero		2


//--------------------- .nv.info                  --------------------------
	.section	.nv.info,"",@"SHT_CUDA_INFO"
	.align	4


	//----- nvinfo : EIATTR_REGCOUNT
	.align		4
        /*0000*/ 	.byte	0x04, 0x2f
        /*0002*/ 	.short	(.L_1 - .L_0)
	.align		4
.L_0:
        /*0004*/ 	.word	index@(unPivotKernel)
        /*0008*/ 	.word	0x0000001a


	//----- nvinfo : EIATTR_FRAME_SIZE
	.align		4
.L_1:
        /*000c*/ 	.byte	0x04, 0x11
        /*000e*/ 	.short	(.L_3 - .L_2)
	.align		4
.L_2:
        /*0010*/ 	.word	index@(unPivotKernel)
        /*0014*/ 	.word	0x00000000


	//----- nvinfo : EIATTR_MIN_STACK_SIZE
	.align		4
.L_3:
        /*0018*/ 	.byte	0x04, 0x12
        /*001a*/ 	.short	(.L_5 - .L_4)
	.align		4
.L_4:
        /*001c*/ 	.word	index@(unPivotKernel)
        /*0020*/ 	.word	0x00000000
.L_5:


//--------------------- .nv.compat                --------------------------
	.section	.nv.compat,"",@"SHT_CUDA_COMPAT_INFO"
	.align	4
        /*0000*/ 	.byte	0x02, 0x09, 0x00, 0x00, 0x02, 0x02, 0x01, 0x00, 0x02, 0x05, 0x05, 0x00, 0x03, 0x07, 0x01, 0x01
        /*0010*/ 	.byte	0x02, 0x03, 0x00, 0x00, 0x02, 0x06, 0x01, 0x00, 0x04, 0x0b, 0x08, 0x00, 0x09, 0x00, 0x00, 0x00
        /*0020*/ 	.byte	0x00, 0x00, 0x00, 0x00


//--------------------- .nv.info.unPivotKernel    --------------------------
	.section	.nv.info.unPivotKernel,"",@"SHT_CUDA_INFO"
	.sectionflags	@""
	.align	4


	//----- nvinfo : EIATTR_CUDA_API_VERSION
	.align		4
        /*0000*/ 	.byte	0x04, 0x37
        /*0002*/ 	.short	(.L_7 - .L_6)
.L_6:
        /*0004*/ 	.word	0x00000082


	//----- nvinfo : EIATTR_KPARAM_INFO
	.align		4
.L_7:
        /*0008*/ 	.byte	0x04, 0x17
        /*000a*/ 	.short	(.L_9 - .L_8)
.L_8:
        /*000c*/ 	.word	0x00000000
        /*0010*/ 	.short	0x0004
        /*0012*/ 	.short	0x001c
        /*0014*/ 	.byte	0x00, 0xf0, 0x11, 0x00


	//----- nvinfo : EIATTR_KPARAM_INFO
	.align		4
.L_9:
        /*0018*/ 	.byte	0x04, 0x17
        /*001a*/ 	.short	(.L_11 - .L_10)
.L_10:
        /*001c*/ 	.word	0x00000000
        /*0020*/ 	.short	0x0003
        /*0022*/ 	.short	0x0018
        /*0024*/ 	.byte	0x00, 0xf0, 0x11, 0x00


	//----- nvinfo : EIATTR_KPARAM_INFO
	.align		4
.L_11:
        /*0028*/ 	.byte	0x04, 0x17
        /*002a*/ 	.short	(.L_13 - .L_12)
.L_12:
        /*002c*/ 	.word	0x00000000
        /*0030*/ 	.short	0x0002
        /*0032*/ 	.short	0x0010
        /*0034*/ 	.byte	0x00, 0xf5, 0x21, 0x00


	//----- nvinfo : EIATTR_KPARAM_INFO
	.align		4
.L_13:
        /*0038*/ 	.byte	0x04, 0x17
        /*003a*/ 	.short	(.L_15 - .L_14)
.L_14:
        /*003c*/ 	.word	0x00000000
        /*0040*/ 	.short	0x0001
        /*0042*/ 	.short	0x0008
        /*0044*/ 	.byte	0x00, 0xf0, 0x11, 0x00


	//----- nvinfo : EIATTR_KPARAM_INFO
	.align		4
.L_15:
        /*0048*/ 	.byte	0x04, 0x17
        /*004a*/ 	.short	(.L_17 - .L_16)
.L_16:
        /*004c*/ 	.word	0x00000000
        /*0050*/ 	.short	0x0000
        /*0052*/ 	.short	0x0000
        /*0054*/ 	.byte	0x00, 0xf5, 0x21, 0x00


	//----- nvinfo : EIATTR_SPARSE_MMA_MASK
	.align		4
.L_17:
        /*0058*/ 	.byte	0x03, 0x50
        /*005a*/ 	.short	0x0000


	//----- nvinfo : EIATTR_MAXREG_COUNT
	.align		4
        /*005c*/ 	.byte	0x03, 0x1b
        /*005e*/ 	.short	0x00ff


	//----- nvinfo : EIATTR_MERCURY_ISA_VERSION
	.align		4
        /*0060*/ 	.byte	0x03, 0x5f
        /*0062*/ 	.short	0x0101


	//----- nvinfo : EIATTR_VRC_CTA_INIT_COUNT
	.align		4
        /*0064*/ 	.byte	0x02, 0x4a
	.zero		1
	.zero		1


	//----- nvinfo : EIATTR_EXIT_INSTR_OFFSETS
	.align		4
        /*0068*/ 	.byte	0x04, 0x1c
        /*006a*/ 	.short	(.L_19 - .L_18)


	//   ....[0]....
.L_18:
        /*006c*/ 	.word	0x00000070


	//   ....[1]....
        /*0070*/ 	.word	0x00000090


	//   ....[2]....
        /*0074*/ 	.word	0x000003a0


	//   ....[3]....
        /*0078*/ 	.word	0x000006d0


	//----- nvinfo : EIATTR_CRS_STACK_SIZE
	.align		4
.L_19:
        /*007c*/ 	.byte	0x04, 0x1e
        /*007e*/ 	.short	(.L_21 - .L_20)
.L_20:
        /*0080*/ 	.word	0x00000000


	//----- nvinfo : EIATTR_CBANK_PARAM_SIZE
	.align		4
.L_21:
        /*0084*/ 	.byte	0x03, 0x19
        /*0086*/ 	.short	0x0020


	//----- nvinfo : EIATTR_PARAM_CBANK
	.align		4
        /*0088*/ 	.byte	0x04, 0x0a
        /*008a*/ 	.short	(.L_23 - .L_22)
	.align		4
.L_22:
        /*008c*/ 	.word	index@(.nv.constant0.unPivotKernel)
        /*0090*/ 	.short	0x0380
        /*0092*/ 	.short	0x0020


	//----- nvinfo : EIATTR_SW_WAR
	.align		4
.L_23:
        /*0094*/ 	.byte	0x04, 0x36
        /*0096*/ 	.short	(.L_25 - .L_24)
.L_24:
        /*0098*/ 	.word	0x00000008
.L_25:


//--------------------- .nv.callgraph             --------------------------
	.section	.nv.callgraph,"",@"SHT_CUDA_CALLGRAPH"
	.align	4
	.sectionentsize	8
	.align		4
        /*0000*/ 	.word	0x00000000
	.align		4
        /*0004*/ 	.word	0xffffffff
	.align		4
        /*0008*/ 	.word	0x00000000
	.align		4
        /*000c*/ 	.word	0xfffffffe
	.align		4
        /*0010*/ 	.word	0x00000000
	.align		4
        /*0014*/ 	.word	0xfffffffd
	.align		4
        /*0018*/ 	.word	0x00000000
	.align		4
        /*001c*/ 	.word	0xfffffffc


//--------------------- .text.unPivotKernel       --------------------------
	.section	.text.unPivotKernel,"ax",@progbits
	.align	128
        .global         unPivotKernel
        .type           unPivotKernel,@function
        .size           unPivotKernel,(.L_x_7 - unPivotKernel)
        .other          unPivotKernel,@"STO_CUDA_ENTRY STV_DEFAULT"
unPivotKernel:
.text.unPivotKernel:
[----:B------:R-:W-:Y:S01]  /*0000*/  LDC R1, c[0x0][0x37c] ;  /* 0x0000df00ff017b82 */ /* 0x000fe20000000800 */
[----:B------:R-:W0:Y:S07]  /*0010*/  S2R R3, SR_TID.X ;  /* 0x0000000000037919 */ /* 0x000e2e0000002100 */
[----:B------:R-:W0:Y:S01]  /*0020*/  S2UR UR4, SR_CTAID.X ;  /* 0x00000000000479c3 */ /* 0x000e220000002500 */
[----:B------:R-:W1:Y:S07]  /*0030*/  LDCU UR5, c[0x0][0x39c] ;  /* 0x00007380ff0577ac */ /* 0x000e6e0008000800 */
[----:B------:R-:W0:Y:S02]  /*0040*/  LDC R2, c[0x0][0x360] ;  /* 0x0000d800ff027b82 */ /* 0x000e240000000800 */
[----:B0-----:R-:W-:-:S05]  /*0050*/  IMAD R2, R2, UR4, R3 ;  /* 0x0000000402027c24 */ /* 0x001fca000f8e0203 */
[----:B-1----:R-:W-:-:S13]  /*0060*/  ISETP.GE.AND P0, PT, R2, UR5, PT ;  /* 0x0000000502007c0c */ /* 0x002fda000bf06270 */
[----:B------:R-:W-:Y:S05]  /*0070*/  @P0 EXIT ;  /* 0x000000000000094d */ /* 0x000fea0003800000 */
[----:B------:R-:W-:-:S13]  /*0080*/  ISETP.GE.AND P0, PT, R2, 0x1, PT ;  /* 0x000000010200780c */ /* 0x000fda0003f06270 */
[----:B------:R-:W-:Y:S05]  /*0090*/  @!P0 EXIT ;  /* 0x000000000000894d */ /* 0x000fea0003800000 */
[----:B------:R-:W0:Y:S01]  /*00a0*/  LDCU UR4, c[0x0][0x388] ;  /* 0x00007100ff0477ac */ /* 0x000e220008000800 */
[----:B------:R-:W-:Y:S01]  /*00b0*/  BSSY.RECONVERGENT B0, `(.L_x_0) ;  /* 0x0000029000007945 */ /* 0x000fe20003800200 */
[----:B------:R-:W1:Y:S01]  /*00c0*/  LDCU UR6, c[0x0][0x398] ;  /* 0x00007300ff0677ac */ /* 0x000e620008000800 */
[C---:B0-----:R-:W-:Y:S01]  /*00d0*/  IMAD R3, R2.reuse, UR4, RZ ;  /* 0x0000000402037c24 */ /* 0x041fe2000f8e02ff */
[----:B------:R-:W0:Y:S03]  /*00e0*/  LDCU.64 UR4, c[0x0][0x358] ;  /* 0x00006b00ff0477ac */ /* 0x000e260008000a00 */
[C---:B------:R-:W-:Y:S02]  /*00f0*/  IMAD.IADD R0, R3.reuse, 0x1, -R2 ;  /* 0x0000000103007824 */ /* 0x040fe400078e0a02 */
[----:B------:R-:W-:Y:S02]  /*0100*/  VIADD R9, R3, 0xffffffff ;  /* 0xffffffff03097836 */ /* 0x000fe40000000000 */
[----:B-1----:R-:W-:-:S03]  /*0110*/  IMAD R2, R2, UR6, RZ ;  /* 0x0000000602027c24 */ /* 0x002fc6000f8e02ff */
[----:B------:R-:W-:-:S05]  /*0120*/  VIMNMX R8, PT, PT, R0, R9, PT ;  /* 0x0000000900087248 */ /* 0x000fca0003fe0100 */
[----:B------:R-:W-:-:S05]  /*0130*/  IMAD.IADD R4, R3, 0x1, -R8 ;  /* 0x0000000103047824 */ /* 0x000fca00078e0a08 */
[----:B------:R-:W-:-:S13]  /*0140*/  LOP3.LUT P0, R11, R4, 0x3, RZ, 0xc0, !PT ;  /* 0x00000003040b7812 */ /* 0x000fda000780c0ff */
[----:B0-----:R-:W-:Y:S05]  /*0150*/  @!P0 BRA `(.L_x_1) ;  /* 0x0000000000788947 */ /* 0x001fea0003800000 */
[----:B------:R-:W0:Y:S01]  /*0160*/  LDC.64 R4, c[0x0][0x390] ;  /* 0x0000e400ff047b82 */ /* 0x000e220000000a00 */
[----:B------:R-:W-:Y:S02]  /*0170*/  IMAD.MOV R11, RZ, RZ, -R11 ;  /* 0x000000ffff0b7224 */ /* 0x000fe400078e0a0b */
[----:B------:R-:W-:Y:S02]  /*0180*/  IMAD.MOV.U32 R23, RZ, RZ, R3 ;  /* 0x000000ffff177224 */ /* 0x000fe400078e0003 */
[----:B------:R-:W-:-:S03]  /*0190*/  IMAD.MOV.U32 R15, RZ, RZ, R9 ;  /* 0x000000ffff0f7224 */ /* 0x000fc600078e0009 */
[----:B------:R-:W1:Y:S01]  /*01a0*/  LDC.64 R6, c[0x0][0x380] ;  /* 0x0000e000ff067b82 */ /* 0x000e620000000a00 */
[----:B0-----:R-:W-:-:S04]  /*01b0*/  IADD3 R10, P0, PT, R4, -0x8, RZ ;  /* 0xfffffff8040a7810 */ /* 0x001fc80007f1e0ff */
[----:B------:R-:W-:Y:S02]  /*01c0*/  IADD3.X R14, PT, PT, R5, -0x1, RZ, P0, !PT ;  /* 0xffffffff050e7810 */ /* 0x000fe400007fe4ff */
[----:B-1----:R-:W-:-:S04]  /*01d0*/  IADD3 R4, P1, PT, R6, -0x4, RZ ;  /* 0xfffffffc06047810 */ /* 0x002fc80007f3e0ff */
[----:B------:R-:W-:-:S09]  /*01e0*/  IADD3.X R5, PT, PT, R7, -0x1, RZ, P1, !PT ;  /* 0xffffffff07057810 */ /* 0x000fd20000ffe4ff */
.L_x_2:
[----:B------:R-:W-:-:S06]  /*01f0*/  IMAD.WIDE R16, R23, 0x4, R4 ;  /* 0x0000000417107825 */ /* 0x000fcc00078e0204 */
[----:B------:R-:W2:Y:S01]  /*0200*/  LDG.E R16, desc[UR4][R16.64] ;  /* 0x0000000410107981 */ /* 0x000ea2000c1e1900 */
[----:B------:R-:W-:Y:S02]  /*0210*/  SHF.R.S32.HI R3, RZ, 0x1f, R23 ;  /* 0x0000001fff037819 */ /* 0x000fe40000011417 */
[----:B------:R-:W-:-:S04]  /*0220*/  IADD3 R7, P1, PT, R2, R23, RZ ;  /* 0x0000001702077210 */ /* 0x000fc80007f3e0ff */
[----:B------:R-:W-:Y:S02]  /*0230*/  LEA.HI.X.SX32 R3, R2, R3, 0x1, P1 ;  /* 0x0000000302037211 */ /* 0x000fe400008f0eff */
[----:B--2---:R-:W-:-:S13]  /*0240*/  ISETP.NE.AND P0, PT, R15, R16, PT ;  /* 0x000000100f00720c */ /* 0x004fda0003f05270 */
[----:B------:R-:W0:Y:S01]  /*0250*/  @P0 LDC.64 R12, c[0x0][0x390] ;  /* 0x0000e400ff0c0b82 */ /* 0x000e220000000a00 */
[----:B------:R-:W-:Y:S02]  /*0260*/  @P0 IADD3 R19, PT, PT, R2, R16, RZ ;  /* 0x0000001002130210 */ /* 0x000fe40007ffe0ff */
[----:B------:R-:W-:-:S04]  /*0270*/  @P0 LEA R6, P1, R7, R10, 0x3 ;  /* 0x0000000a07060211 */ /* 0x000fc800078218ff */
[----:B------:R-:W-:Y:S01]  /*0280*/  @P0 LEA.HI.X R7, R7, R14, R3, 0x3, P1 ;  /* 0x0000000e07070211 */ /* 0x000fe200008f1c03 */
[----:B0-----:R-:W-:-:S04]  /*0290*/  @P0 IMAD.WIDE R18, R19, 0x8, R12 ;  /* 0x0000000813120825 */ /* 0x001fc800078e020c */
[----:B------:R-:W2:Y:S04]  /*02a0*/  @P0 LDG.E.64 R12, desc[UR4][R6.64] ;  /* 0x00000004060c0981 */ /* 0x000ea8000c1e1b00 */
[----:B------:R-:W3:Y:S01]  /*02b0*/  @P0 LDG.E.64 R20, desc[UR4][R18.64] ;  /* 0x0000000412140981 */ /* 0x000ee2000c1e1b00 */
[----:B------:R-:W-:Y:S02]  /*02c0*/  VIADD R11, R11, 0x1 ;  /* 0x000000010b0b7836 */ /* 0x000fe40000000000 */
[----:B------:R-:W-:Y:S02]  /*02d0*/  IMAD.MOV.U32 R3, RZ, RZ, R15 ;  /* 0x000000ffff037224 */ /* 0x000fe400078e000f */
[----:B------:R-:W-:Y:S02]  /*02e0*/  VIADD R23, R23, 0xffffffff ;  /* 0xffffffff17177836 */ /* 0x000fe40000000000 */
[----:B------:R-:W-:Y:S01]  /*02f0*/  VIADD R15, R3, 0xffffffff ;  /* 0xffffffff030f7836 */ /* 0x000fe20000000000 */
[----:B---3--:R0:W-:Y:S04]  /*0300*/  @P0 STG.E.64 desc[UR4][R6.64], R20 ;  /* 0x0000001406000986 */ /* 0x0081e8000c101b04 */
[----:B--2---:R0:W-:Y:S01]  /*0310*/  @P0 STG.E.64 desc[UR4][R18.64], R12 ;  /* 0x0000000c12000986 */ /* 0x0041e2000c101b04 */
[----:B------:R-:W-:-:S13]  /*0320*/  ISETP.NE.AND P0, PT, R11, RZ, PT ;  /* 0x000000ff0b00720c */ /* 0x000fda0003f05270 */
[----:B0-----:R-:W-:Y:S05]  /*0330*/  @P0 BRA `(.L_x_2) ;  /* 0xfffffffc00ac0947 */ /* 0x001fea000383ffff */
.L_x_1:
[----:B------:R-:W-:Y:S05]  /*0340*/  BSYNC.RECONVERGENT B0 ;  /* 0x0000000000007941 */ /* 0x000fea0003800200 */
.L_x_0:
[----:B------:R-:W0:Y:S01]  /*0350*/  LDC.64 R4, c[0x0][0x380] ;  /* 0x0000e000ff047b82 */ /* 0x000e220000000a00 */
[----:B------:R-:W-:Y:S01]  /*0360*/  IADD3 R8, PT, PT, R9, -R8, RZ ;  /* 0x8000000809087210 */ /* 0x000fe20007ffe0ff */
[----:B------:R-:W1:Y:S03]  /*0370*/  LDCU.64 UR6, c[0x0][0x390] ;  /* 0x00007200ff0677ac */ /* 0x000e660008000a00 */
[----:B------:R-:W-:-:S03]  /*0380*/  ISETP.GE.U32.AND P0, PT, R8, 0x3, PT ;  /* 0x000000030800780c */ /* 0x000fc60003f06070 */
[----:B------:R-:W2:Y:S10]  /*0390*/  LDC.64 R6, c[0x0][0x390] ;  /* 0x0000e400ff067b82 */ /* 0x000eb40000000a00 */
[----:B-1----:R-:W-:Y:S05]  /*03a0*/  @!P0 EXIT ;  /* 0x000000000000894d */ /* 0x002fea0003800000 */
.L_x_5:
[----:B0-----:R-:W-:-:S05]  /*03b0*/  IMAD.WIDE R10, R3, 0x4, R4 ;  /* 0x00000004030a7825 */ /* 0x001fca00078e0204 */
[----:B------:R-:W3:Y:S01]  /*03c0*/  LDG.E R13, desc[UR4][R10.64+-0x4] ;  /* 0xfffffc040a0d7981 */ /* 0x000ee2000c1e1900 */
[----:B------:R-:W-:Y:S01]  /*03d0*/  VIADD R8, R3, 0xffffffff ;  /* 0xffffffff03087836 */ /* 0x000fe20000000000 */
[----:B------:R-:W-:Y:S02]  /*03e0*/  SHF.R.S32.HI R9, RZ, 0x1f, R3 ;  /* 0x0000001fff097819 */ /* 0x000fe40000011403 */
[----:B------:R-:W-:-:S04]  /*03f0*/  IADD3 R12, P1, PT, R2, R3, RZ ;  /* 0x00000003020c7210 */ /* 0x000fc80007f3e0ff */
[----:B------:R-:W-:Y:S02]  /*0400*/  LEA.HI.X.SX32 R9, R2, R9, 0x1, P1 ;  /* 0x0000000902097211 */ /* 0x000fe400008f0eff */
[----:B---3--:R-:W-:Y:S02]  /*0410*/  ISETP.NE.AND P0, PT, R8, R13, PT ;  /* 0x0000000d0800720c */ /* 0x008fe40003f05270 */
[----:B------:R-:W-:-:S04]  /*0420*/  LEA R8, P1, R12, UR6, 0x3 ;  /* 0x000000060c087c11 */ /* 0x000fc8000f8218ff */
[----:B------:R-:W-:-:S07]  /*0430*/  LEA.HI.X R9, R12, UR7, R9, 0x3, P1 ;  /* 0x000000070c097c11 */ /* 0x000fce00088f1c09 */
[----:B------:R-:W0:Y:S01]  /*0440*/  @P0 LDC.64 R14, c[0x0][0x390] ;  /* 0x0000e400ff0e0b82 */ /* 0x000e220000000a00 */
[----:B------:R-:W-:-:S04]  /*0450*/  @P0 IMAD.IADD R13, R2, 0x1, R13 ;  /* 0x00000001020d0824 */ /* 0x000fc800078e020d */
[----:B0-----:R-:W-:Y:S02]  /*0460*/  @P0 IMAD.WIDE R14, R13, 0x8, R14 ;  /* 0x000000080d0e0825 */ /* 0x001fe400078e020e */
[----:B------:R-:W3:Y:S04]  /*0470*/  @P0 LDG.E.64 R12, desc[UR4][R8.64+-0x8] ;  /* 0xfffff804080c0981 */ /* 0x000ee8000c1e1b00 */
[----:B------:R-:W4:Y:S01]  /*0480*/  @P0 LDG.E.64 R16, desc[UR4][R14.64] ;  /* 0x000000040e100981 */ /* 0x000f22000c1e1b00 */
[----:B------:R-:W-:-:S03]  /*0490*/  VIADD R18, R3, 0xfffffffe ;  /* 0xfffffffe03127836 */ /* 0x000fc60000000000 */
[----:B----4-:R-:W-:Y:S04]  /*04a0*/  @P0 STG.E.64 desc[UR4][R8.64+-0x8], R16 ;  /* 0xfffff81008000986 */ /* 0x010fe8000c101b04 */
[----:B---3--:R0:W-:Y:S04]  /*04b0*/  @P0 STG.E.64 desc[UR4][R14.64], R12 ;  /* 0x0000000c0e000986 */ /* 0x0081e8000c101b04 */
[----:B------:R-:W3:Y:S02]  /*04c0*/  LDG.E R19, desc[UR4][R10.64+-0x8] ;  /* 0xfffff8040a137981 */ /* 0x000ee4000c1e1900 */
[----:B---3--:R-:W-:-:S13]  /*04d0*/  ISETP.NE.AND P0, PT, R18, R19, PT ;  /* 0x000000131200720c */ /* 0x008fda0003f05270 */
[----:B------:R-:W1:Y:S01]  /*04e0*/  @P0 LDC.64 R20, c[0x0][0x390] ;  /* 0x0000e400ff140b82 */ /* 0x000e620000000a00 */
[----:B------:R-:W-:-:S04]  /*04f0*/  @P0 IMAD.IADD R19, R2, 0x1, R19 ;  /* 0x0000000102130824 */ /* 0x000fc800078e0213 */
[----:B-1----:R-:W-:Y:S02]  /*0500*/  @P0 IMAD.WIDE R20, R19, 0x8, R20 ;  /* 0x0000000813140825 */ /* 0x002fe400078e0214 */
[----:B------:R-:W3:Y:S04]  /*0510*/  @P0 LDG.E.64 R18, desc[UR4][R8.64+-0x10] ;  /* 0xfffff00408120981 */ /* 0x000ee8000c1e1b00 */
[----:B------:R-:W4:Y:S01]  /*0520*/  @P0 LDG.E.64 R22, desc[UR4][R20.64] ;  /* 0x0000000414160981 */ /* 0x000f22000c1e1b00 */
[----:B0-----:R-:W-:-:S03]  /*0530*/  IADD3 R12, PT, PT, R3, -0x3, RZ ;  /* 0xfffffffd030c7810 */ /* 0x001fc60007ffe0ff */
        /* <DEDUP_REMOVED lines=9> */
[----:B------:R-:W-:-:S03]  /*05d0*/  VIADD R3, R3, 0xfffffffc ;  /* 0xfffffffc03037836 */ /* 0x000fc60000000000 */
[----:B----4-:R1:W-:Y:S04]  /*05e0*/  @P0 STG.E.64 desc[UR4][R8.64+-0x18], R16 ;  /* 0xffffe81008000986 */ /* 0x0103e8000c101b04 */
[----:B---3--:R1:W-:Y:S04]  /*05f0*/  @P0 STG.E.64 desc[UR4][R14.64], R12 ;  /* 0x0000000c0e000986 */ /* 0x0083e8000c101b04 */
[----:B0-----:R-:W3:Y:S01]  /*0600*/  LDG.E R18, desc[UR4][R10.64+-0x10] ;  /* 0xfffff0040a127981 */ /* 0x001ee2000c1e1900 */
[----:B------:R-:W-:Y:S01]  /*0610*/  BSSY.RECONVERGENT B0, `(.L_x_3) ;  /* 0x000000a000007945 */ /* 0x000fe20003800200 */
[----:B------:R-:W-:-:S02]  /*0620*/  ISETP.GT.AND P1, PT, R3, R0, PT ;  /* 0x000000000300720c */ /* 0x000fc40003f24270 */
[----:B---3--:R-:W-:-:S13]  /*0630*/  ISETP.NE.AND P0, PT, R3, R18, PT ;  /* 0x000000120300720c */ /* 0x008fda0003f05270 */
[----:B-1----:R-:W-:Y:S05]  /*0640*/  @!P0 BRA `(.L_x_4) ;  /* 0x0000000000188947 */ /* 0x002fea0003800000 */
[----:B------:R-:W-:Y:S01]  /*0650*/  IMAD.IADD R13, R2, 0x1, R18 ;  /* 0x00000001020d7824 */ /* 0x000fe200078e0212 */
[----:B------:R-:W3:Y:S03]  /*0660*/  LDG.E.64 R10, desc[UR4][R8.64+-0x20] ;  /* 0xffffe004080a7981 */ /* 0x000ee6000c1e1b00 */
[----:B--2---:R-:W-:-:S05]  /*0670*/  IMAD.WIDE R12, R13, 0x8, R6 ;  /* 0x000000080d0c7825 */ /* 0x004fca00078e0206 */
[----:B------:R-:W2:Y:S04]  /*0680*/  LDG.E.64 R14, desc[UR4][R12.64] ;  /* 0x000000040c0e7981 */ /* 0x000ea8000c1e1b00 */
[----:B--2---:R0:W-:Y:S04]  /*0690*/  STG.E.64 desc[UR4][R8.64+-0x20], R14 ;  /* 0xffffe00e08007986 */ /* 0x0041e8000c101b04 */
[----:B---3--:R0:W-:Y:S02]  /*06a0*/  STG.E.64 desc[UR4][R12.64], R10 ;  /* 0x0000000a0c007986 */ /* 0x0081e4000c101b04 */
.L_x_4:
[----:B------:R-:W-:Y:S05]  /*06b0*/  BSYNC.RECONVERGENT B0 ;  /* 0x0000000000007941 */ /* 0x000fea0003800200 */
.L_x_3:
[----:B------:R-:W-:Y:S05]  /*06c0*/  @P1 BRA `(.L_x_5) ;  /* 0xfffffffc00381947 */ /* 0x000fea000383ffff */
[----:B------:R-:W-:Y:S05]  /*06d0*/  EXIT ;  /* 0x000000000000794d */ /* 0x000fea0003800000 */
.L_x_6:
[----:B------:R-:W-:-:S00]  /*06e0*/  BRA `(.L_x_6) ;  /* 0xfffffffc00fc7947 */ /* 0x000fc0000383ffff */
[----:B------:R-:W-:-:S00]  /*06f0*/  NOP ;  /* 0x0000000000007918 */ /* 0x000fc00000000000 */
        /* <DEDUP_REMOVED lines=8> */
.L_x_7:


//--------------------- .nv.shared.reserved.0     --------------------------
	.section	.nv.shared.reserved.0,"aw",@nobits
	.weak		__nv_reservedSMEM_offset_0_alias
	.size		__nv_reservedSMEM_offset_0_alias, 0, 64
	.other		__nv_reservedSMEM_offset_0_alias,@"STO_CUDA_RESERVED_SHARED STV_DEFAULT"
__nv_reservedSMEM_offset_0_alias:
	.zero		0
	.zero		64


//--------------------- .nv.constant0.unPivotKernel --------------------------
	.section	.nv.constant0.unPivotKernel,"a",@progbits
	.sectionflags	@""
	.align	4
.nv.constant0.unPivotKernel:
	.zero		928


//--------------------- SYMBOLS --------------------------

	.type		.nv.reservedSmem.offset0,@object
	.size		.nv.reservedSmem.offset0,0x4
